//
// Generated by NVIDIA NVVM Compiler
//
// Compiler Build ID: CL-36424714
// Cuda compilation tools, release 13.0, V13.0.88
// Based on NVVM 20.0.0
//

.version 9.0
.target sm_100
.address_size 64

	// .globl	mdatatemp
.global .align 4 .b8 __cudart_i2opi_f[24] = {65, 144, 67, 60, 153, 149, 98, 219, 192, 221, 52, 245, 209, 87, 39, 252, 41, 21, 68, 78, 110, 131, 249, 162};

.visible .entry mdatatemp(
	.param .u64 .ptr .align 1 mdatatemp_param_0,
	.param .u64 .ptr .align 1 mdatatemp_param_1,
	.param .u64 .ptr .align 1 mdatatemp_param_2,
	.param .u64 .ptr .align 1 mdatatemp_param_3,
	.param .u64 .ptr .align 1 mdatatemp_param_4,
	.param .u64 .ptr .align 1 mdatatemp_param_5,
	.param .u64 .ptr .align 1 mdatatemp_param_6,
	.param .u64 .ptr .align 1 mdatatemp_param_7,
	.param .f32 mdatatemp_param_8,
	.param .f32 mdatatemp_param_9,
	.param .u32 mdatatemp_param_10
)
{
	.local .align 4 .b8 	__local_depot0[28];
	.reg .b64 	%SP;
	.reg .b64 	%SPL;
	.reg .pred 	%p<10>;
	.reg .b32 	%r<48>;
	.reg .b32 	%f<44>;
	.reg .b64 	%rd<51>;
	.reg .b64 	%fd<3>;

	mov.u64 	%SPL, __local_depot0;
	ld.param.u64 	%rd10, [mdatatemp_param_1];
	ld.param.u64 	%rd12, [mdatatemp_param_3];
	ld.param.u64 	%rd13, [mdatatemp_param_4];
	ld.param.u64 	%rd16, [mdatatemp_param_7];
	ld.param.f32 	%f7, [mdatatemp_param_8];
	ld.param.f32 	%f8, [mdatatemp_param_9];
	ld.param.u32 	%r16, [mdatatemp_param_10];
	add.u64 	%rd1, %SPL, 0;
	mov.u32 	%r17, %ctaid.y;
	mov.u32 	%r18, %nctaid.x;
	mov.u32 	%r19, %ctaid.x;
	mad.lo.s32 	%r20, %r17, %r18, %r19;
	mov.u32 	%r21, %ntid.x;
	mov.u32 	%r22, %tid.x;
	mad.lo.s32 	%r1, %r20, %r21, %r22;
	setp.ge.s32 	%p1, %r1, %r16;
	@%p1 bra 	$L__BB0_10;
	ld.param.u64 	%rd47, [mdatatemp_param_6];
	ld.param.u64 	%rd46, [mdatatemp_param_5];
	ld.param.u64 	%rd45, [mdatatemp_param_2];
	ld.param.u64 	%rd44, [mdatatemp_param_0];
	cvta.to.global.u64 	%rd18, %rd46;
	cvta.to.global.u64 	%rd19, %rd44;
	cvta.to.global.u64 	%rd20, %rd47;
	cvta.to.global.u64 	%rd21, %rd10;
	cvta.to.global.u64 	%rd22, %rd16;
	cvta.to.global.u64 	%rd23, %rd45;
	cvta.to.global.u64 	%rd24, %rd13;
	mul.wide.s32 	%rd25, %r1, 4;
	add.s64 	%rd26, %rd18, %rd25;
	ld.global.nc.f32 	%f9, [%rd26];
	add.s64 	%rd27, %rd19, %rd25;
	ld.global.f32 	%f10, [%rd27];
	add.f32 	%f11, %f9, %f10;
	st.global.f32 	[%rd27], %f11;
	add.s64 	%rd28, %rd20, %rd25;
	ld.global.nc.f32 	%f12, [%rd28];
	add.s64 	%rd29, %rd21, %rd25;
	ld.global.f32 	%f13, [%rd29];
	add.f32 	%f14, %f12, %f13;
	st.global.f32 	[%rd29], %f14;
	add.s64 	%rd30, %rd22, %rd25;
	ld.global.nc.f32 	%f15, [%rd30];
	add.s64 	%rd31, %rd23, %rd25;
	ld.global.f32 	%f16, [%rd31];
	add.f32 	%f17, %f15, %f16;
	st.global.f32 	[%rd31], %f17;
	add.s64 	%rd32, %rd24, %rd25;
	ld.global.f32 	%f18, [%rd32];
	add.f32 	%f19, %f8, %f18;
	st.global.f32 	[%rd32], %f19;
	sub.f32 	%f20, %f19, %f8;
	mul.f32 	%f1, %f7, %f20;
	mul.f32 	%f21, %f1, 0f3F22F983;
	cvt.rni.s32.f32 	%r47, %f21;
	cvt.rn.f32.s32 	%f22, %r47;
	fma.rn.f32 	%f23, %f22, 0fBFC90FDA, %f1;
	fma.rn.f32 	%f24, %f22, 0fB3A22168, %f23;
	fma.rn.f32 	%f43, %f22, 0fA7C234C5, %f24;
	abs.f32 	%f3, %f1;
	setp.ltu.f32 	%p2, %f3, 0f47CE4780;
	@%p2 bra 	$L__BB0_9;
	setp.neu.f32 	%p3, %f3, 0f7F800000;
	@%p3 bra 	$L__BB0_4;
	mov.f32 	%f27, 0f00000000;
	mul.rn.f32 	%f43, %f1, %f27;
	mov.b32 	%r47, 0;
	bra.uni 	$L__BB0_9;
$L__BB0_4:
	mov.b32 	%r3, %f1;
	shl.b32 	%r24, %r3, 8;
	or.b32  	%r4, %r24, -2147483648;
	mov.b64 	%rd50, 0;
	mov.b32 	%r44, 0;
	mov.u64 	%rd48, __cudart_i2opi_f;
	mov.u64 	%rd49, %rd1;
$L__BB0_5:
	.pragma "nounroll";
	ld.global.nc.u32 	%r25, [%rd48];
	mad.wide.u32 	%rd35, %r25, %r4, %rd50;
	shr.u64 	%rd50, %rd35, 32;
	st.local.u32 	[%rd49], %rd35;
	add.s32 	%r44, %r44, 1;
	add.s64 	%rd49, %rd49, 4;
	add.s64 	%rd48, %rd48, 4;
	setp.ne.s32 	%p4, %r44, 6;
	@%p4 bra 	$L__BB0_5;
	shr.u32 	%r26, %r3, 23;
	st.local.u32 	[%rd1+24], %rd50;
	and.b32  	%r7, %r26, 31;
	and.b32  	%r27, %r26, 224;
	add.s32 	%r28, %r27, -128;
	shr.u32 	%r29, %r28, 5;
	mul.wide.u32 	%rd36, %r29, 4;
	sub.s64 	%rd8, %rd1, %rd36;
	ld.local.u32 	%r45, [%rd8+24];
	ld.local.u32 	%r46, [%rd8+20];
	setp.eq.s32 	%p5, %r7, 0;
	@%p5 bra 	$L__BB0_8;
	shf.l.wrap.b32 	%r45, %r46, %r45, %r7;
	ld.local.u32 	%r30, [%rd8+16];
	shf.l.wrap.b32 	%r46, %r30, %r46, %r7;
$L__BB0_8:
	shr.u32 	%r31, %r45, 30;
	shf.l.wrap.b32 	%r32, %r46, %r45, 2;
	shl.b32 	%r33, %r46, 2;
	shr.u32 	%r34, %r32, 31;
	add.s32 	%r35, %r34, %r31;
	neg.s32 	%r36, %r35;
	setp.lt.s32 	%p6, %r3, 0;
	selp.b32 	%r47, %r36, %r35, %p6;
	xor.b32  	%r37, %r32, %r3;
	shr.s32 	%r38, %r32, 31;
	xor.b32  	%r39, %r38, %r32;
	xor.b32  	%r40, %r38, %r33;
	cvt.u64.u32 	%rd37, %r39;
	shl.b64 	%rd38, %rd37, 32;
	cvt.u64.u32 	%rd39, %r40;
	or.b64  	%rd40, %rd38, %rd39;
	cvt.rn.f64.s64 	%fd1, %rd40;
	mul.f64 	%fd2, %fd1, 0d3BF921FB54442D19;
	cvt.rn.f32.f64 	%f25, %fd2;
	neg.f32 	%f26, %f25;
	setp.lt.s32 	%p7, %r37, 0;
	selp.f32 	%f43, %f26, %f25, %p7;
$L__BB0_9:
	mul.rn.f32 	%f28, %f43, %f43;
	and.b32  	%r42, %r47, 1;
	setp.eq.b32 	%p8, %r42, 1;
	selp.f32 	%f29, 0f3F800000, %f43, %p8;
	fma.rn.f32 	%f30, %f28, %f29, 0f00000000;
	fma.rn.f32 	%f31, %f28, 0f37CBAC00, 0fBAB607ED;
	selp.f32 	%f32, %f31, 0fB94D4153, %p8;
	selp.f32 	%f33, 0f3D2AAABB, 0f3C0885E4, %p8;
	fma.rn.f32 	%f34, %f32, %f28, %f33;
	selp.f32 	%f35, 0fBEFFFFFF, 0fBE2AAAA8, %p8;
	fma.rn.f32 	%f36, %f34, %f28, %f35;
	fma.rn.f32 	%f37, %f36, %f30, %f29;
	and.b32  	%r43, %r47, 2;
	setp.eq.s32 	%p9, %r43, 0;
	mov.f32 	%f38, 0f00000000;
	sub.f32 	%f39, %f38, %f37;
	selp.f32 	%f40, %f37, %f39, %p9;
	cvta.to.global.u64 	%rd41, %rd12;
	add.s64 	%rd43, %rd41, %rd25;
	ld.global.f32 	%f41, [%rd43];
	add.f32 	%f42, %f41, %f40;
	st.global.f32 	[%rd43], %f42;
$L__BB0_10:
	ret;

}


// ===== COMPILED SASS (sm_100) =====

	.target	sm_100

	.elftype	@"ET_EXEC"


//--------------------- .note.nv.tkinfo           --------------------------
	.section	.note.nv.tkinfo,"",@"SHT_NOTE"
	.sectionflags	@"SHF_NOTE_NV_TKINFO"
	.tkinfo
        /*0018*/ 	.word	0x00000002
        /*0030*/ 	.string	""
        /*0030*/ 	.string	"ptxas"
        /*0030*/ 	.string	"Cuda compilation tools, release 13.0, V13.0.88"
        /*0030*/ 	.string	"Build cuda_13.0.r13.0/compiler.36424714_0"
        /*0030*/ 	.string	"-arch sm_100 -m 64 "



//--------------------- .note.nv.cuinfo           --------------------------
	.section	.note.nv.cuinfo,"",@"SHT_NOTE"
	.sectionflags	@"SHF_NOTE_NV_CUINFO"
        /*0018*/ 	.short	0x0002
        /*001a*/ 	.short	0x0064
        /*001c*/ 	.short	0x0082
	.zero		2


//--------------------- .nv.info                  --------------------------
	.section	.nv.info,"",@"SHT_CUDA_INFO"
	.align	4


	//----- nvinfo : EIATTR_REGCOUNT
	.align		4
        /*0000*/ 	.byte	0x04, 0x2f
        /*0002*/ 	.short	(.L_2 - .L_1)
	.align		4
.L_1:
        /*0004*/ 	.word	index@(mdatatemp)
        /*0008*/ 	.word	0x00000014


	//----- nvinfo : EIATTR_FRAME_SIZE
	.align		4
.L_2:
        /*000c*/ 	.byte	0x04, 0x11
        /*000e*/ 	.short	(.L_4 - .L_3)
	.align		4
.L_3:
        /*0010*/ 	.word	index@(mdatatemp)
        /*0014*/ 	.word	0x00000000


	//----- nvinfo : EIATTR_MIN_STACK_SIZE
	.align		4
.L_4:
        /*0018*/ 	.byte	0x04, 0x12
        /*001a*/ 	.short	(.L_6 - .L_5)
	.align		4
.L_5:
        /*001c*/ 	.word	index@(mdatatemp)
        /*0020*/ 	.word	0x00000000
.L_6:


//--------------------- .nv.compat                --------------------------
	.section	.nv.compat,"",@"SHT_CUDA_COMPAT_INFO"
	.align	4
        /*0000*/ 	.byte	0x02, 0x09, 0x00, 0x00, 0x02, 0x02, 0x01, 0x00, 0x02, 0x05, 0x05, 0x00, 0x03, 0x07, 0x01, 0x01
        /*0010*/ 	.byte	0x02, 0x03, 0x00, 0x00, 0x02, 0x06, 0x01, 0x00, 0x04, 0x0b, 0x08, 0x00, 0x01, 0x00, 0x00, 0x00
        /*0020*/ 	.byte	0x00, 0x00, 0x00, 0x00


//--------------------- .nv.info.mdatatemp        --------------------------
	.section	.nv.info.mdatatemp,"",@"SHT_CUDA_INFO"
	.sectionflags	@""
	.align	4


	//----- nvinfo : EIATTR_CUDA_API_VERSION
	.align		4
        /*0000*/ 	.byte	0x04, 0x37
        /*0002*/ 	.short	(.L_8 - .L_7)
.L_7:
        /*0004*/ 	.word	0x00000082


	//----- nvinfo : EIATTR_KPARAM_INFO
	.align		4
.L_8:
        /*0008*/ 	.byte	0x04, 0x17
        /*000a*/ 	.short	(.L_10 - .L_9)
.L_9:
        /*000c*/ 	.word	0x00000000
        /*0010*/ 	.short	0x000a
        /*0012*/ 	.short	0x0048
        /*0014*/ 	.byte	0x00, 0xf0, 0x11, 0x00


	//----- nvinfo : EIATTR_KPARAM_INFO
	.align		4
.L_10:
        /*0018*/ 	.byte	0x04, 0x17
        /*001a*/ 	.short	(.L_12 - .L_11)
.L_11:
        /*001c*/ 	.word	0x00000000
        /*0020*/ 	.short	0x0009
        /*0022*/ 	.short	0x0044
        /*0024*/ 	.byte	0x00, 0xf0, 0x11, 0x00


	//----- nvinfo : EIATTR_KPARAM_INFO
	.align		4
.L_12:
        /*0028*/ 	.byte	0x04, 0x17
        /*002a*/ 	.short	(.L_14 - .L_13)
.L_13:
        /*002c*/ 	.word	0x00000000
        /*0030*/ 	.short	0x0008
        /*0032*/ 	.short	0x0040
        /*0034*/ 	.byte	0x00, 0xf0, 0x11, 0x00


	//----- nvinfo : EIATTR_KPARAM_INFO
	.align		4
.L_14:
        /*0038*/ 	.byte	0x04, 0x17
        /*003a*/ 	.short	(.L_16 - .L_15)
.L_15:
        /*003c*/ 	.word	0x00000000
        /*0040*/ 	.short	0x0007
        /*0042*/ 	.short	0x0038
        /*0044*/ 	.byte	0x00, 0xf5, 0x21, 0x00


	//----- nvinfo : EIATTR_KPARAM_INFO
	.align		4
.L_16:
        /*0048*/ 	.byte	0x04, 0x17
        /*004a*/ 	.short	(.L_18 - .L_17)
.L_17:
        /*004c*/ 	.word	0x00000000
        /*0050*/ 	.short	0x0006
        /*0052*/ 	.short	0x0030
        /*0054*/ 	.byte	0x00, 0xf5, 0x21, 0x00


	//----- nvinfo : EIATTR_KPARAM_INFO
	.align		4
.L_18:
        /*0058*/ 	.byte	0x04, 0x17
        /*005a*/ 	.short	(.L_20 - .L_19)
.L_19:
        /*005c*/ 	.word	0x00000000
        /*0060*/ 	.short	0x0005
        /*0062*/ 	.short	0x0028
        /*0064*/ 	.byte	0x00, 0xf5, 0x21, 0x00


	//----- nvinfo : EIATTR_KPARAM_INFO
	.align		4
.L_20:
        /*0068*/ 	.byte	0x04, 0x17
        /*006a*/ 	.short	(.L_22 - .L_21)
.L_21:
        /*006c*/ 	.word	0x00000000
        /*0070*/ 	.short	0x0004
        /*0072*/ 	.short	0x0020
        /*0074*/ 	.byte	0x00, 0xf5, 0x21, 0x00


	//----- nvinfo : EIATTR_KPARAM_INFO
	.align		4
.L_22:
        /*0078*/ 	.byte	0x04, 0x17
        /*007a*/ 	.short	(.L_24 - .L_23)
.L_23:
        /*007c*/ 	.word	0x00000000
        /*0080*/ 	.short	0x0003
        /*0082*/ 	.short	0x0018
        /*0084*/ 	.byte	0x00, 0xf5, 0x21, 0x00


	//----- nvinfo : EIATTR_KPARAM_INFO
	.align		4
.L_24:
        /*0088*/ 	.byte	0x04, 0x17
        /*008a*/ 	.short	(.L_26 - .L_25)
.L_25:
        /*008c*/ 	.word	0x00000000
        /*0090*/ 	.short	0x0002
        /*0092*/ 	.short	0x0010
        /*0094*/ 	.byte	0x00, 0xf5, 0x21, 0x00


	//----- nvinfo : EIATTR_KPARAM_INFO
	.align		4
.L_26:
        /*0098*/ 	.byte	0x04, 0x17
        /*009a*/ 	.short	(.L_28 - .L_27)
.L_27:
        /*009c*/ 	.word	0x00000000
        /*00a0*/ 	.short	0x0001
        /*00a2*/ 	.short	0x0008
        /*00a4*/ 	.byte	0x00, 0xf5, 0x21, 0x00


	//----- nvinfo : EIATTR_KPARAM_INFO
	.align		4
.L_28:
        /*00a8*/ 	.byte	0x04, 0x17
        /*00aa*/ 	.short	(.L_30 - .L_29)
.L_29:
        /*00ac*/ 	.word	0x00000000
        /*00b0*/ 	.short	0x0000
        /*00b2*/ 	.short	0x0000
        /*00b4*/ 	.byte	0x00, 0xf5, 0x21, 0x00


	//----- nvinfo : EIATTR_SPARSE_MMA_MASK
	.align		4
.L_30:
        /*00b8*/ 	.byte	0x03, 0x50
        /*00ba*/ 	.short	0x0000


	//----- nvinfo : EIATTR_MAXREG_COUNT
	.align		4
        /*00bc*/ 	.byte	0x03, 0x1b
        /*00be*/ 	.short	0x00ff


	//----- nvinfo : EIATTR_MERCURY_ISA_VERSION
	.align		4
        /*00c0*/ 	.byte	0x03, 0x5f
        /*00c2*/ 	.short	0x0101


	//----- nvinfo : EIATTR_VRC_CTA_INIT_COUNT
	.align		4
        /*00c4*/ 	.byte	0x02, 0x4a
	.zero		1
	.zero		1


	//----- nvinfo : EIATTR_EXIT_INSTR_OFFSETS
	.align		4
        /*00c8*/ 	.byte	0x04, 0x1c
        /*00ca*/ 	.short	(.L_32 - .L_31)


	//   ....[0]....
.L_31:
        /*00cc*/ 	.word	0x000000a0


	//   ....[1]....
        /*00d0*/ 	.word	0x00000ac0


	//----- nvinfo : EIATTR_CRS_STACK_SIZE
	.align		4
.L_32:
        /*00d4*/ 	.byte	0x04, 0x1e
        /*00d6*/ 	.short	(.L_34 - .L_33)
.L_33:
        /*00d8*/ 	.word	0x00000000


	//----- nvinfo : EIATTR_CBANK_PARAM_SIZE
	.align		4
.L_34:
        /*00dc*/ 	.byte	0x03, 0x19
        /*00de*/ 	.short	0x004c


	//----- nvinfo : EIATTR_PARAM_CBANK
	.align		4
        /*00e0*/ 	.byte	0x04, 0x0a
        /*00e2*/ 	.short	(.L_36 - .L_35)
	.align		4
.L_35:
        /*00e4*/ 	.word	index@(.nv.constant0.mdatatemp)
        /*00e8*/ 	.short	0x0380
        /*00ea*/ 	.short	0x004c


	//----- nvinfo : EIATTR_SW_WAR
	.align		4
.L_36:
        /*00ec*/ 	.byte	0x04, 0x36
        /*00ee*/ 	.short	(.L_38 - .L_37)
.L_37:
        /*00f0*/ 	.word	0x00000008
.L_38:


//--------------------- .nv.callgraph             --------------------------
	.section	.nv.callgraph,"",@"SHT_CUDA_CALLGRAPH"
	.align	4
	.sectionentsize	8
	.align		4
        /*0000*/ 	.word	0x00000000
	.align		4
        /*0004*/ 	.word	0xffffffff
	.align		4
        /*0008*/ 	.word	0x00000000
	.align		4
        /*000c*/ 	.word	0xfffffffe
	.align		4
        /*0010*/ 	.word	0x00000000
	.align		4
        /*0014*/ 	.word	0xfffffffd
	.align		4
        /*0018*/ 	.word	0x00000000
	.align		4
        /*001c*/ 	.word	0xfffffffc


//--------------------- .nv.constant4             --------------------------
	.section	.nv.constant4,"a",@progbits
	.align	8
	.align		8
.nv.constant4:
        /*0000*/ 	.dword	__cudart_i2opi_f


//--------------------- .text.mdatatemp           --------------------------
	.section	.text.mdatatemp,"ax",@progbits
	.align	128
        .global         mdatatemp
        .type           mdatatemp,@function
        .size           mdatatemp,(.L_x_6 - mdatatemp)
        .other          mdatatemp,@"STO_CUDA_ENTRY STV_DEFAULT"
mdatatemp:
.text.mdatatemp:
[----:B------:R-:W-:Y:S01]  /*0000*/  LDC R1, c[0x0][0x37c] ;  /* 0x0000df00ff017b82 */ /* 0x000fe20000000800 */
[----:B------:R-:W0:Y:S07]  /*0010*/  S2R R3, SR_TID.X ;  /* 0x0000000000037919 */ /* 0x000e2e0000002100 */
[----:B------:R-:W-:Y:S01]  /*0020*/  S2UR UR4, SR_CTAID.Y ;  /* 0x00000000000479c3 */ /* 0x000fe20000002600 */
[----:B------:R-:W1:Y:S01]  /*0030*/  LDCU UR5, c[0x0][0x370] ;  /* 0x00006e00ff0577ac */ /* 0x000e620008000800 */
[----:B------:R-:W2:Y:S06]  /*0040*/  LDCU UR7, c[0x0][0x3c8] ;  /* 0x00007900ff0777ac */ /* 0x000eac0008000800 */
[----:B------:R-:W1:Y:S08]  /*0050*/  S2UR UR6, SR_CTAID.X ;  /* 0x00000000000679c3 */ /* 0x000e700000002500 */
[----:B------:R-:W0:Y:S01]  /*0060*/  LDC R0, c[0x0][0x360] ;  /* 0x0000d800ff007b82 */ /* 0x000e220000000800 */
[----:B-1----:R-:W-:-:S06]  /*0070*/  UIMAD UR4, UR4, UR5, UR6 ;  /* 0x00000005040472a4 */ /* 0x002fcc000f8e0206 */
[----:B0-----:R-:W-:-:S05]  /*0080*/  IMAD R0, R0, UR4, R3 ;  /* 0x0000000400007c24 */ /* 0x001fca000f8e0203 */
[----:B--2---:R-:W-:-:S13]  /*0090*/  ISETP.GE.AND P0, PT, R0, UR7, PT ;  /* 0x0000000700007c0c */ /* 0x004fda000bf06270 */
[----:B------:R-:W-:Y:S05]  /*00a0*/  @P0 EXIT ;  /* 0x000000000000094d */ /* 0x000fea0003800000 */
[----:B------:R-:W0:Y:S01]  /*00b0*/  LDC.64 R2, c[0x0][0x3a8] ;  /* 0x0000ea00ff027b82 */ /* 0x000e220000000a00 */
[----:B------:R-:W1:Y:S01]  /*00c0*/  LDCU.64 UR6, c[0x0][0x358] ;  /* 0x00006b00ff0677ac */ /* 0x000e620008000a00 */
[----:B------:R-:W2:Y:S06]  /*00d0*/  LDCU.64 UR4, c[0x0][0x3c0] ;  /* 0x00007800ff0477ac */ /* 0x000eac0008000a00 */
[----:B------:R-:W3:Y:S08]  /*00e0*/  LDC.64 R4, c[0x0][0x380] ;  /* 0x0000e000ff047b82 */ /* 0x000ef00000000a00 */
[----:B------:R-:W4:Y:S01]  /*00f0*/  LDC.64 R6, c[0x0][0x3b0] ;  /* 0x0000ec00ff067b82 */ /* 0x000f220000000a00 */
[----:B0-----:R-:W-:-:S07]  /*0100*/  IMAD.WIDE R2, R0, 0x4, R2 ;  /* 0x0000000400027825 */ /* 0x001fce00078e0202 */
[----:B------:R-:W0:Y:S01]  /*0110*/  LDC.64 R8, c[0x0][0x388] ;  /* 0x0000e200ff087b82 */ /* 0x000e220000000a00 */
[----:B-1----:R-:W5:Y:S01]  /*0120*/  LDG.E.CONSTANT R2, desc[UR6][R2.64] ;  /* 0x0000000602027981 */ /* 0x002f62000c1e9900 */
[----:B---3--:R-:W-:-:S06]  /*0130*/  IMAD.WIDE R4, R0, 0x4, R4 ;  /* 0x0000000400047825 */ /* 0x008fcc00078e0204 */
[----:B------:R-:W1:Y:S01]  /*0140*/  LDC.64 R12, c[0x0][0x390] ;  /* 0x0000e400ff0c7b82 */ /* 0x000e620000000a00 */
[----:B------:R-:W5:Y:S01]  /*0150*/  LDG.E R11, desc[UR6][R4.64] ;  /* 0x00000006040b7981 */ /* 0x000f62000c1e1900 */
[----:B----4-:R-:W-:-:S06]  /*0160*/  IMAD.WIDE R6, R0, 0x4, R6 ;  /* 0x0000000400067825 */ /* 0x010fcc00078e0206 */
[----:B------:R-:W3:Y:S01]  /*0170*/  LDG.E.CONSTANT R6, desc[UR6][R6.64] ;  /* 0x0000000606067981 */ /* 0x000ee2000c1e9900 */
[----:B0-----:R-:W-:-:S04]  /*0180*/  IMAD.WIDE R8, R0, 0x4, R8 ;  /* 0x0000000400087825 */ /* 0x001fc800078e0208 */
[----:B-----5:R-:W-:Y:S02]  /*0190*/  FADD R15, R2, R11 ;  /* 0x0000000b020f7221 */ /* 0x020fe40000000000 */
[----:B------:R-:W0:Y:S03]  /*01a0*/  LDC.64 R10, c[0x0][0x3b8] ;  /* 0x0000ee00ff0a7b82 */ /* 0x000e260000000a00 */
[----:B------:R4:W-:Y:S04]  /*01b0*/  STG.E desc[UR6][R4.64], R15 ;  /* 0x0000000f04007986 */ /* 0x0009e8000c101906 */
[----:B------:R-:W3:Y:S01]  /*01c0*/  LDG.E R17, desc[UR6][R8.64] ;  /* 0x0000000608117981 */ /* 0x000ee2000c1e1900 */
[----:B0-----:R-:W-:-:S04]  /*01d0*/  IMAD.WIDE R2, R0, 0x4, R10 ;  /* 0x0000000400027825 */ /* 0x001fc800078e020a */
[----:B-1----:R-:W-:Y:S02]  /*01e0*/  IMAD.WIDE R10, R0, 0x4, R12 ;  /* 0x00000004000a7825 */ /* 0x002fe400078e020c */
[----:B------:R-:W5:Y:S02]  /*01f0*/  LDG.E.CONSTANT R2, desc[UR6][R2.64] ;  /* 0x0000000602027981 */ /* 0x000f64000c1e9900 */
[----:B---3--:R-:W-:Y:S02]  /*0200*/  FADD R17, R6, R17 ;  /* 0x0000001106117221 */ /* 0x008fe40000000000 */
[----:B------:R-:W4:Y:S03]  /*0210*/  LDC.64 R6, c[0x0][0x3a0] ;  /* 0x0000e800ff067b82 */ /* 0x000f260000000a00 */
[----:B------:R0:W-:Y:S04]  /*0220*/  STG.E desc[UR6][R8.64], R17 ;  /* 0x0000001108007986 */ /* 0x0001e8000c101906 */
[----:B------:R-:W5:Y:S01]  /*0230*/  LDG.E R13, desc[UR6][R10.64] ;  /* 0x000000060a0d7981 */ /* 0x000f62000c1e1900 */
[----:B----4-:R-:W-:-:S04]  /*0240*/  IMAD.WIDE R4, R0, 0x4, R6 ;  /* 0x0000000400047825 */ /* 0x010fc800078e0206 */
[----:B-----5:R-:W-:-:S05]  /*0250*/  FADD R13, R2, R13 ;  /* 0x0000000d020d7221 */ /* 0x020fca0000000000 */
[----:B------:R1:W-:Y:S04]  /*0260*/  STG.E desc[UR6][R10.64], R13 ;  /* 0x0000000d0a007986 */ /* 0x0003e8000c101906 */
[----:B------:R-:W2:Y:S01]  /*0270*/  LDG.E R6, desc[UR6][R4.64] ;  /* 0x0000000604067981 */ /* 0x000ea2000c1e1900 */
[----:B------:R-:W-:Y:S01]  /*0280*/  BSSY.RECONVERGENT B0, `(.L_x_0) ;  /* 0x000006d000007945 */ /* 0x000fe20003800200 */
[----:B--2---:R-:W-:-:S04]  /*0290*/  FADD R7, R6, UR5 ;  /* 0x0000000506077e21 */ /* 0x004fc80008000000 */
[----:B------:R-:W-:-:S04]  /*02a0*/  FADD R6, R7, -UR5 ;  /* 0x8000000507067e21 */ /* 0x000fc80008000000 */
[----:B------:R-:W-:-:S04]  /*02b0*/  FMUL R2, R6, UR4 ;  /* 0x0000000406027c20 */ /* 0x000fc80008400000 */
[----:B------:R-:W-:-:S04]  /*02c0*/  FMUL R3, R2, 0.63661974668502807617 ;  /* 0x3f22f98302037820 */ /* 0x000fc80000400000 */
[----:B0-----:R-:W0:Y:S01]  /*02d0*/  F2I.NTZ R8, R3 ;  /* 0x0000000300087305 */ /* 0x001e220000203100 */
[----:B------:R1:W-:Y:S01]  /*02e0*/  STG.E desc[UR6][R4.64], R7 ;  /* 0x0000000704007986 */ /* 0x0003e2000c101906 */
[----:B------:R-:W-:Y:S02]  /*02f0*/  FSETP.GE.AND P0, PT, |R2|, 105615, PT ;  /* 0x47ce47800200780b */ /* 0x000fe40003f06200 */
[----:B0-----:R-:W-:-:S05]  /*0300*/  I2FP.F32.S32 R9, R8 ;  /* 0x0000000800097245 */ /* 0x001fca0000201400 */
[----:B------:R-:W-:-:S04]  /*0310*/  FFMA R6, R9, -1.5707962512969970703, R2 ;  /* 0xbfc90fda09067823 */ /* 0x000fc80000000002 */
[----:B------:R-:W-:-:S04]  /*0320*/  FFMA R6, R9, -7.5497894158615963534e-08, R6 ;  /* 0xb3a2216809067823 */ /* 0x000fc80000000006 */
[----:B------:R-:W-:Y:S01]  /*0330*/  FFMA R6, R9, -5.3903029534742383927e-15, R6 ;  /* 0xa7c234c509067823 */ /* 0x000fe20000000006 */
[----:B-1----:R-:W-:Y:S06]  /*0340*/  @!P0 BRA `(.L_x_1) ;  /* 0x0000000400808947 */ /* 0x002fec0003800000 */
[----:B------:R-:W-:-:S13]  /*0350*/  FSETP.NEU.AND P0, PT, |R2|, +INF , PT ;  /* 0x7f8000000200780b */ /* 0x000fda0003f0d200 */
[----:B------:R-:W-:Y:S01]  /*0360*/  @!P0 FMUL R6, RZ, R2 ;  /* 0x00000002ff068220 */ /* 0x000fe20000400000 */
[----:B------:R-:W-:Y:S01]  /*0370*/  @!P0 IMAD.MOV.U32 R8, RZ, RZ, RZ ;  /* 0x000000ffff088224 */ /* 0x000fe200078e00ff */
[----:B------:R-:W-:Y:S06]  /*0380*/  @!P0 BRA `(.L_x_1) ;  /* 0x0000000400708947 */ /* 0x000fec0003800000 */
[----:B------:R-:W-:Y:S02]  /*0390*/  IMAD.SHL.U32 R3, R2, 0x100, RZ ;  /* 0x0000010002037824 */ /* 0x000fe400078e00ff */
[----:B------:R-:W-:Y:S02]  /*03a0*/  HFMA2 R8, -RZ, RZ, 0, 0 ;  /* 0x00000000ff087431 */ /* 0x000fe400000001ff */
[----:B------:R-:W-:Y:S01]  /*03b0*/  IMAD.MOV.U32 R11, RZ, RZ, RZ ;  /* 0x000000ffff0b7224 */ /* 0x000fe200078e00ff */
[----:B------:R-:W0:Y:S01]  /*03c0*/  LDCU.64 UR8, c[0x4][URZ] ;  /* 0x01000000ff0877ac */ /* 0x000e220008000a00 */
[----:B------:R-:W-:Y:S01]  /*03d0*/  LOP3.LUT R3, R3, 0x80000000, RZ, 0xfc, !PT ;  /* 0x8000000003037812 */ /* 0x000fe200078efcff */
[----:B------:R-:W-:Y:S01]  /*03e0*/  UMOV UR5, URZ ;  /* 0x000000ff00057c82 */ /* 0x000fe20008000000 */
[----:B------:R-:W-:-:S05]  /*03f0*/  UMOV UR4, URZ ;  /* 0x000000ff00047c82 */ /* 0x000fca0008000000 */
.L_x_2:
[----:B0-----:R-:W-:Y:S02]  /*0400*/  IMAD.U32 R6, RZ, RZ, UR8 ;  /* 0x00000008ff067e24 */ /* 0x001fe4000f8e00ff */
[----:B------:R-:W-:-:S05]  /*0410*/  IMAD.U32 R7, RZ, RZ, UR9 ;  /* 0x00000009ff077e24 */ /* 0x000fca000f8e00ff */
[----:B------:R-:W2:Y:S01]  /*0420*/  LDG.E.CONSTANT R4, desc[UR6][R6.64] ;  /* 0x0000000606047981 */ /* 0x000ea2000c1e9900 */
[----:B------:R-:W-:Y:S01]  /*0430*/  UIADD3 UR4, UPT, UPT, UR4, 0x1, URZ ;  /* 0x0000000104047890 */ /* 0x000fe2000fffe0ff */
[C---:B------:R-:W-:Y:S01]  /*0440*/  ISETP.EQ.AND P0, PT, R8.reuse, RZ, PT ;  /* 0x000000ff0800720c */ /* 0x040fe20003f02270 */
[----:B------:R-:W-:Y:S01]  /*0450*/  UIADD3 UR8, UP1, UPT, UR8, 0x4, URZ ;  /* 0x0000000408087890 */ /* 0x000fe2000ff3e0ff */
[C---:B------:R-:W-:Y:S01]  /*0460*/  ISETP.EQ.AND P1, PT, R8.reuse, 0x4, PT ;  /* 0x000000040800780c */ /* 0x040fe20003f22270 */
[----:B------:R-:W-:Y:S01]  /*0470*/  UISETP.NE.AND UP0, UPT, UR4, 0x6, UPT ;  /* 0x000000060400788c */ /* 0x000fe2000bf05270 */
[C---:B------:R-:W-:Y:S01]  /*0480*/  ISETP.EQ.AND P2, PT, R8.reuse, 0x8, PT ;  /* 0x000000080800780c */ /* 0x040fe20003f42270 */
[----:B------:R-:W-:Y:S01]  /*0490*/  UIADD3.X UR9, UPT, UPT, URZ, UR9, URZ, UP1, !UPT ;  /* 0x00000009ff097290 */ /* 0x000fe20008ffe4ff */
[C---:B------:R-:W-:Y:S02]  /*04a0*/  ISETP.EQ.AND P3, PT, R8.reuse, 0xc, PT ;  /* 0x0000000c0800780c */ /* 0x040fe40003f62270 */
[----:B------:R-:W-:-:S02]  /*04b0*/  ISETP.EQ.AND P4, PT, R8, 0x10, PT ;  /* 0x000000100800780c */ /* 0x000fc40003f82270 */
[C---:B------:R-:W-:Y:S02]  /*04c0*/  ISETP.EQ.AND P5, PT, R8.reuse, 0x14, PT ;  /* 0x000000140800780c */ /* 0x040fe40003fa2270 */
[----:B------:R-:W-:Y:S01]  /*04d0*/  IADD3 R8, PT, PT, R8, 0x4, RZ ;  /* 0x0000000408087810 */ /* 0x000fe20007ffe0ff */
[----:B--2---:R-:W-:-:S03]  /*04e0*/  IMAD.WIDE.U32 R4, R4, R3, RZ ;  /* 0x0000000304047225 */ /* 0x004fc600078e00ff */
[----:B------:R-:W-:-:S04]  /*04f0*/  IADD3 R4, P6, PT, R4, R11, RZ ;  /* 0x0000000b04047210 */ /* 0x000fc80007fde0ff */
[----:B------:R-:W-:Y:S01]  /*0500*/  IADD3.X R11, PT, PT, R5, UR5, RZ, P6, !PT ;  /* 0x00000005050b7c10 */ /* 0x000fe2000b7fe4ff */
[--C-:B------:R-:W-:Y:S01]  /*0510*/  @P1 IMAD.MOV.U32 R10, RZ, RZ, R4.reuse ;  /* 0x000000ffff0a1224 */ /* 0x100fe200078e0004 */
[-C--:B------:R-:W-:Y:S01]  /*0520*/  @P0 MOV R9, R4.reuse ;  /* 0x0000000400090202 */ /* 0x080fe20000000f00 */
[--C-:B------:R-:W-:Y:S01]  /*0530*/  @P2 IMAD.MOV.U32 R12, RZ, RZ, R4.reuse ;  /* 0x000000ffff0c2224 */ /* 0x100fe200078e0004 */
[----:B------:R-:W-:Y:S01]  /*0540*/  @P3 MOV R13, R4 ;  /* 0x00000004000d3202 */ /* 0x000fe20000000f00 */
[--C-:B------:R-:W-:Y:S02]  /*0550*/  @P4 IMAD.MOV.U32 R14, RZ, RZ, R4.reuse ;  /* 0x000000ffff0e4224 */ /* 0x100fe400078e0004 */
[----:B------:R-:W-:Y:S01]  /*0560*/  @P5 IMAD.MOV.U32 R15, RZ, RZ, R4 ;  /* 0x000000ffff0f5224 */ /* 0x000fe200078e0004 */
[----:B------:R-:W-:Y:S06]  /*0570*/  BRA.U UP0, `(.L_x_2) ;  /* 0xfffffffd00a07547 */ /* 0x000fec000b83ffff */
[----:B------:R-:W-:Y:S01]  /*0580*/  SHF.R.U32.HI R3, RZ, 0x17, R2 ;  /* 0x00000017ff037819 */ /* 0x000fe20000011602 */
[----:B------:R-:W-:Y:S03]  /*0590*/  BSSY.RECONVERGENT B1, `(.L_x_3) ;  /* 0x0000029000017945 */ /* 0x000fe60003800200 */
[C---:B------:R-:W-:Y:S02]  /*05a0*/  LOP3.LUT R4, R3.reuse, 0xe0, RZ, 0xc0, !PT ;  /* 0x000000e003047812 */ /* 0x040fe400078ec0ff */
[----:B------:R-:W-:-:S03]  /*05b0*/  LOP3.LUT P6, RZ, R3, 0x1f, RZ, 0xc0, !PT ;  /* 0x0000001f03ff7812 */ /* 0x000fc600078cc0ff */
[----:B------:R-:W-:-:S05]  /*05c0*/  VIADD R4, R4, 0xffffff80 ;  /* 0xffffff8004047836 */ /* 0x000fca0000000000 */
[----:B------:R-:W-:-:S05]  /*05d0*/  SHF.R.U32.HI R4, RZ, 0x5, R4 ;  /* 0x00000005ff047819 */ /* 0x000fca0000011604 */
[----:B------:R-:W-:-:S05]  /*05e0*/  IMAD.U32 R6, R4, -0x4, RZ ;  /* 0xfffffffc04067824 */ /* 0x000fca00078e00ff */
[C---:B------:R-:W-:Y:S02]  /*05f0*/  ISETP.EQ.AND P3, PT, R6.reuse, -0x18, PT ;  /* 0xffffffe80600780c */ /* 0x040fe40003f62270 */
[C---:B------:R-:W-:Y:S02]  /*0600*/  ISETP.EQ.AND P4, PT, R6.reuse, -0x14, PT ;  /* 0xffffffec0600780c */ /* 0x040fe40003f82270 */
[C---:B------:R-:W-:Y:S02]  /*0610*/  ISETP.EQ.AND P2, PT, R6.reuse, -0x10, PT ;  /* 0xfffffff00600780c */ /* 0x040fe40003f42270 */
[C---:B------:R-:W-:Y:S02]  /*0620*/  ISETP.EQ.AND P1, PT, R6.reuse, -0xc, PT ;  /* 0xfffffff40600780c */ /* 0x040fe40003f22270 */
[C---:B------:R-:W-:Y:S02]  /*0630*/  ISETP.EQ.AND P0, PT, R6.reuse, -0x8, PT ;  /* 0xfffffff80600780c */ /* 0x040fe40003f02270 */
[----:B------:R-:W-:-:S03]  /*0640*/  ISETP.EQ.AND P5, PT, R6, RZ, PT ;  /* 0x000000ff0600720c */ /* 0x000fc60003fa2270 */
[----:B------:R-:W-:Y:S02]  /*0650*/  @P3 MOV R4, R9 ;  /* 0x0000000900043202 */ /* 0x000fe40000000f00 */
[C---:B------:R-:W-:Y:S01]  /*0660*/  ISETP.EQ.AND P3, PT, R6.reuse, -0x4, PT ;  /* 0xfffffffc0600780c */ /* 0x040fe20003f62270 */
[----:B------:R-:W-:Y:S01]  /*0670*/  @P4 IMAD.MOV.U32 R5, RZ, RZ, R9 ;  /* 0x000000ffff054224 */ /* 0x000fe200078e0009 */
[----:B------:R-:W-:Y:S01]  /*0680*/  @P2 MOV R5, R10 ;  /* 0x0000000a00052202 */ /* 0x000fe20000000f00 */
[----:B------:R-:W-:Y:S01]  /*0690*/  @P4 IMAD.MOV.U32 R4, RZ, RZ, R10 ;  /* 0x000000ffff044224 */ /* 0x000fe200078e000a */
[----:B------:R-:W-:Y:S01]  /*06a0*/  ISETP.EQ.AND P4, PT, R6, 0x4, PT ;  /* 0x000000040600780c */ /* 0x000fe20003f82270 */
[----:B------:R-:W-:Y:S01]  /*06b0*/  @P2 IMAD.MOV.U32 R4, RZ, RZ, R12 ;  /* 0x000000ffff042224 */ /* 0x000fe200078e000c */
[----:B------:R-:W-:Y:S01]  /*06c0*/  @P1 MOV R4, R13 ;  /* 0x0000000d00041202 */ /* 0x000fe20000000f00 */
[----:B------:R-:W-:Y:S02]  /*06d0*/  @P0 IMAD.MOV.U32 R4, RZ, RZ, R14 ;  /* 0x000000ffff040224 */ /* 0x000fe400078e000e */
[----:B------:R-:W-:-:S02]  /*06e0*/  @P1 IMAD.MOV.U32 R5, RZ, RZ, R12 ;  /* 0x000000ffff051224 */ /* 0x000fc400078e000c */
[----:B------:R-:W-:Y:S02]  /*06f0*/  @P0 IMAD.MOV.U32 R5, RZ, RZ, R13 ;  /* 0x000000ffff050224 */ /* 0x000fe400078e000d */
[--C-:B------:R-:W-:Y:S01]  /*0700*/  @P3 IMAD.MOV.U32 R4, RZ, RZ, R15.reuse ;  /* 0x000000ffff043224 */ /* 0x100fe200078e000f */
[----:B------:R-:W-:Y:S02]  /*0710*/  @P5 MOV R4, R11 ;  /* 0x0000000b00045202 */ /* 0x000fe40000000f00 */
[----:B------:R-:W-:Y:S01]  /*0720*/  @P3 MOV R5, R14 ;  /* 0x0000000e00053202 */ /* 0x000fe20000000f00 */
[----:B------:R-:W-:Y:S02]  /*0730*/  @P5 IMAD.MOV.U32 R5, RZ, RZ, R15 ;  /* 0x000000ffff055224 */ /* 0x000fe400078e000f */
[----:B------:R-:W-:Y:S02]  /*0740*/  @P4 IMAD.MOV.U32 R5, RZ, RZ, R11 ;  /* 0x000000ffff054224 */ /* 0x000fe400078e000b */
[----:B------:R-:W-:Y:S01]  /*0750*/  IMAD.MOV.U32 R8, RZ, RZ, R4 ;  /* 0x000000ffff087224 */ /* 0x000fe200078e0004 */
[----:B------:R-:W-:Y:S06]  /*0760*/  @!P6 BRA `(.L_x_4) ;  /* 0x00000000002ce947 */ /* 0x000fec0003800000 */
[----:B------:R-:W-:Y:S01]  /*0770*/  @P2 MOV R4, R9 ;  /* 0x0000000900042202 */ /* 0x000fe20000000f00 */
[----:B------:R-:W-:Y:S01]  /*0780*/  @P1 IMAD.MOV.U32 R4, RZ, RZ, R10 ;  /* 0x000000ffff041224 */ /* 0x000fe200078e000a */
[----:B------:R-:W-:Y:S01]  /*0790*/  LOP3.LUT R3, R3, 0x1f, RZ, 0xc0, !PT ;  /* 0x0000001f03037812 */ /* 0x000fe200078ec0ff */
[----:B------:R-:W-:Y:S01]  /*07a0*/  @P0 IMAD.MOV.U32 R4, RZ, RZ, R12 ;  /* 0x000000ffff040224 */ /* 0x000fe200078e000c */
[----:B------:R-:W-:Y:S02]  /*07b0*/  ISETP.EQ.AND P0, PT, R6, 0x8, PT ;  /* 0x000000080600780c */ /* 0x000fe40003f02270 */
[----:B------:R-:W-:Y:S01]  /*07c0*/  @P3 MOV R4, R13 ;  /* 0x0000000d00043202 */ /* 0x000fe20000000f00 */
[----:B------:R-:W-:Y:S01]  /*07d0*/  @P5 IMAD.MOV.U32 R4, RZ, RZ, R14 ;  /* 0x000000ffff045224 */ /* 0x000fe200078e000e */
[----:B------:R-:W-:Y:S01]  /*07e0*/  SHF.L.W.U32.HI R8, R5, R3, R8 ;  /* 0x0000000305087219 */ /* 0x000fe20000010e08 */
[----:B------:R-:W-:-:S08]  /*07f0*/  @P4 IMAD.MOV.U32 R4, RZ, RZ, R15 ;  /* 0x000000ffff044224 */ /* 0x000fd000078e000f */
[----:B------:R-:W-:-:S04]  /*0800*/  @P0 MOV R4, R11 ;  /* 0x0000000b00040202 */ /* 0x000fc80000000f00 */
[----:B------:R-:W-:-:S07]  /*0810*/  SHF.L.W.U32.HI R5, R4, R3, R5 ;  /* 0x0000000304057219 */ /* 0x000fce0000010e05 */
.L_x_4:
[----:B------:R-:W-:Y:S05]  /*0820*/  BSYNC.RECONVERGENT B1 ;  /* 0x0000000000017941 */ /* 0x000fea0003800200 */
.L_x_3:
[C-C-:B------:R-:W-:Y:S01]  /*0830*/  SHF.L.W.U32.HI R3, R5.reuse, 0x2, R8.reuse ;  /* 0x0000000205037819 */ /* 0x140fe20000010e08 */
[----:B------:R-:W-:Y:S01]  /*0840*/  IMAD.SHL.U32 R5, R5, 0x4, RZ ;  /* 0x0000000405057824 */ /* 0x000fe200078e00ff */
[----:B------:R-:W-:Y:S01]  /*0850*/  UMOV UR4, 0x54442d19 ;  /* 0x54442d1900047882 */ /* 0x000fe20000000000 */
[----:B------:R-:W-:Y:S01]  /*0860*/  UMOV UR5, 0x3bf921fb ;  /* 0x3bf921fb00057882 */ /* 0x000fe20000000000 */
[----:B------:R-:W-:Y:S02]  /*0870*/  SHF.R.S32.HI R4, RZ, 0x1f, R3 ;  /* 0x0000001fff047819 */ /* 0x000fe40000011403 */
[----:B------:R-:W-:Y:S02]  /*0880*/  SHF.R.U32.HI R8, RZ, 0x1e, R8 ;  /* 0x0000001eff087819 */ /* 0x000fe40000011608 */
[C---:B------:R-:W-:Y:S02]  /*0890*/  LOP3.LUT R6, R4.reuse, R5, RZ, 0x3c, !PT ;  /* 0x0000000504067212 */ /* 0x040fe400078e3cff */
[----:B------:R-:W-:-:S02]  /*08a0*/  LOP3.LUT R7, R4, R3, RZ, 0x3c, !PT ;  /* 0x0000000304077212 */ /* 0x000fc400078e3cff */
[----:B------:R-:W-:Y:S02]  /*08b0*/  ISETP.GE.AND P0, PT, R2, RZ, PT ;  /* 0x000000ff0200720c */ /* 0x000fe40003f06270 */
[----:B------:R-:W0:Y:S01]  /*08c0*/  I2F.F64.S64 R4, R6 ;  /* 0x0000000600047312 */ /* 0x000e220000301c00 */
[C---:B------:R-:W-:Y:S02]  /*08d0*/  LOP3.LUT R2, R3.reuse, R2, RZ, 0x3c, !PT ;  /* 0x0000000203027212 */ /* 0x040fe400078e3cff */
[----:B------:R-:W-:Y:S02]  /*08e0*/  LEA.HI R8, R3, R8, RZ, 0x1 ;  /* 0x0000000803087211 */ /* 0x000fe400078f08ff */
[----:B------:R-:W-:-:S03]  /*08f0*/  ISETP.GE.AND P1, PT, R2, RZ, PT ;  /* 0x000000ff0200720c */ /* 0x000fc60003f26270 */
[----:B------:R-:W-:-:S05]  /*0900*/  IMAD.MOV R2, RZ, RZ, -R8 ;  /* 0x000000ffff027224 */ /* 0x000fca00078e0a08 */
[----:B------:R-:W-:Y:S01]  /*0910*/  @!P0 MOV R8, R2 ;  /* 0x0000000200088202 */ /* 0x000fe20000000f00 */
[----:B0-----:R-:W-:-:S10]  /*0920*/  DMUL R4, R4, UR4 ;  /* 0x0000000404047c28 */ /* 0x001fd40008000000 */
[----:B------:R-:W0:Y:S02]  /*0930*/  F2F.F32.F64 R4, R4 ;  /* 0x0000000400047310 */ /* 0x000e240000301000 */
[----:B0-----:R-:W-:-:S07]  /*0940*/  FSEL R6, -R4, R4, !P1 ;  /* 0x0000000404067208 */ /* 0x001fce0004800100 */
.L_x_1:
[----:B------:R-:W-:Y:S05]  /*0950*/  BSYNC.RECONVERGENT B0 ;  /* 0x0000000000007941 */ /* 0x000fea0003800200 */
.L_x_0:
[----:B------:R-:W0:Y:S02]  /*0960*/  LDC.64 R2, c[0x0][0x398] ;  /* 0x0000e600ff027b82 */ /* 0x000e240000000a00 */
[----:B0-----:R-:W-:-:S05]  /*0970*/  IMAD.WIDE R2, R0, 0x4, R2 ;  /* 0x0000000400027825 */ /* 0x001fca00078e0202 */
[----:B------:R-:W2:Y:S01]  /*0980*/  LDG.E R9, desc[UR6][R2.64] ;  /* 0x0000000602097981 */ /* 0x000ea2000c1e1900 */
[----:B------:R-:W-:Y:S01]  /*0990*/  LOP3.LUT R0, R8, 0x1, RZ, 0xc0, !PT ;  /* 0x0000000108007812 */ /* 0x000fe200078ec0ff */
[----:B------:R-:W-:Y:S02]  /*09a0*/  IMAD.MOV.U32 R4, RZ, RZ, 0x37cbac00 ;  /* 0x37cbac00ff047424 */ /* 0x000fe400078e00ff */
[----:B------:R-:W-:Y:S01]  /*09b0*/  FMUL R5, R6, R6 ;  /* 0x0000000606057220 */ /* 0x000fe20000400000 */
[----:B------:R-:W-:Y:S02]  /*09c0*/  MOV R7, 0x3effffff ;  /* 0x3effffff00077802 */ /* 0x000fe40000000f00 */
[----:B------:R-:W-:Y:S01]  /*09d0*/  ISETP.NE.U32.AND P0, PT, R0, 0x1, PT ;  /* 0x000000010000780c */ /* 0x000fe20003f05070 */
[----:B------:R-:W-:Y:S01]  /*09e0*/  FFMA R4, R5, R4, -0.0013887860113754868507 ;  /* 0xbab607ed05047423 */ /* 0x000fe20000000004 */
[----:B------:R-:W-:Y:S01]  /*09f0*/  IMAD.MOV.U32 R0, RZ, RZ, 0x3d2aaabb ;  /* 0x3d2aaabbff007424 */ /* 0x000fe200078e00ff */
[----:B------:R-:W-:-:S02]  /*0a00*/  LOP3.LUT P1, RZ, R8, 0x2, RZ, 0xc0, !PT ;  /* 0x0000000208ff7812 */ /* 0x000fc4000782c0ff */
[----:B------:R-:W-:Y:S02]  /*0a10*/  FSEL R7, -R7, -0.16666662693023681641, !P0 ;  /* 0xbe2aaaa807077808 */ /* 0x000fe40004000100 */
[----:B------:R-:W-:Y:S02]  /*0a20*/  FSEL R4, R4, -0.00019574658654164522886, !P0 ;  /* 0xb94d415304047808 */ /* 0x000fe40004000000 */
[----:B------:R-:W-:-:S05]  /*0a30*/  FSEL R0, R0, 0.0083327032625675201416, !P0 ;  /* 0x3c0885e400007808 */ /* 0x000fca0004000000 */
[----:B------:R-:W-:Y:S01]  /*0a40*/  FFMA R4, R5, R4, R0 ;  /* 0x0000000405047223 */ /* 0x000fe20000000000 */
[----:B------:R-:W-:-:S03]  /*0a50*/  FSEL R0, R6, 1, P0 ;  /* 0x3f80000006007808 */ /* 0x000fc60000000000 */
[C---:B------:R-:W-:Y:S02]  /*0a60*/  FFMA R4, R5.reuse, R4, R7 ;  /* 0x0000000405047223 */ /* 0x040fe40000000007 */
[----:B------:R-:W-:-:S04]  /*0a70*/  FFMA R5, R5, R0, RZ ;  /* 0x0000000005057223 */ /* 0x000fc800000000ff */
[----:B------:R-:W-:-:S04]  /*0a80*/  FFMA R0, R5, R4, R0 ;  /* 0x0000000405007223 */ /* 0x000fc80000000000 */
[----:B------:R-:W-:-:S04]  /*0a90*/  @P1 FADD R0, RZ, -R0 ;  /* 0x80000000ff001221 */ /* 0x000fc80000000000 */
[----:B--2---:R-:W-:-:S05]  /*0aa0*/  FADD R9, R0, R9 ;  /* 0x0000000900097221 */ /* 0x004fca0000000000 */
[----:B------:R-:W-:Y:S01]  /*0ab0*/  STG.E desc[UR6][R2.64], R9 ;  /* 0x0000000902007986 */ /* 0x000fe2000c101906 */
[----:B------:R-:W-:Y:S05]  /*0ac0*/  EXIT ;  /* 0x000000000000794d */ /* 0x000fea0003800000 */
.L_x_5:
[----:B------:R-:W-:-:S00]  /*0ad0*/  BRA `(.L_x_5) ;  /* 0xfffffffc00fc7947 */ /* 0x000fc0000383ffff */
[----:B------:R-:W-:-:S00]  /*0ae0*/  NOP ;  /* 0x0000000000007918 */ /* 0x000fc00000000000 */
        /* <DEDUP_REMOVED lines=9> */
.L_x_6:


//--------------------- .nv.global.init           --------------------------
	.section	.nv.global.init,"aw",@progbits
	.align	4
.nv.global.init:
	.type		__cudart_i2opi_f,@object
	.size		__cudart_i2opi_f,(.L_0 - __cudart_i2opi_f)
__cudart_i2opi_f:
        /*0000*/ 	.byte	0x41, 0x90, 0x43, 0x3c, 0x99, 0x95, 0x62, 0xdb, 0xc0, 0xdd, 0x34, 0xf5, 0xd1, 0x57, 0x27, 0xfc
        /*0010*/ 	.byte	0x29, 0x15, 0x44, 0x4e, 0x6e, 0x83, 0xf9, 0xa2
.L_0:


//--------------------- .nv.shared.reserved.0     --------------------------
	.section	.nv.shared.reserved.0,"aw",@nobits
	.weak		__nv_reservedSMEM_offset_0_alias
	.size		__nv_reservedSMEM_offset_0_alias, 0, 64
	.other		__nv_reservedSMEM_offset_0_alias,@"STO_CUDA_RESERVED_SHARED STV_DEFAULT"
__nv_reservedSMEM_offset_0_alias:
	.zero		0
	.zero		64


//--------------------- .nv.constant0.mdatatemp   --------------------------
	.section	.nv.constant0.mdatatemp,"a",@progbits
	.sectionflags	@""
	.align	4
.nv.constant0.mdatatemp:
	.zero		972


//--------------------- SYMBOLS --------------------------

	.type		.nv.reservedSmem.offset0,@object
	.size		.nv.reservedSmem.offset0,0x4
